//
// Generated by NVIDIA NVVM Compiler
//
// Compiler Build ID: CL-36424714
// Cuda compilation tools, release 13.0, V13.0.88
// Based on NVVM 20.0.0
//

.version 9.0
.target sm_100
.address_size 64

	// .globl	_Z18convertFp32ToFp161P6__halfPfi
// _ZZ21VecQuant4MatMulKernelPK7__half2PKiPfPK6__halfS3_iiiiiiE8blockvec has been demoted
// _ZZ21VecQuant4MatMulKernelPK7__half2PKiPfPK6__halfS3_iiiiiiE4deq2 has been demoted

.visible .entry _Z18convertFp32ToFp161P6__halfPfi(
	.param .u64 .ptr .align 1 _Z18convertFp32ToFp161P6__halfPfi_param_0,
	.param .u64 .ptr .align 1 _Z18convertFp32ToFp161P6__halfPfi_param_1,
	.param .u32 _Z18convertFp32ToFp161P6__halfPfi_param_2
)
{
	.reg .pred 	%p<2>;
	.reg .b16 	%rs<2>;
	.reg .b32 	%r<6>;
	.reg .b32 	%f<2>;
	.reg .b64 	%rd<9>;

	ld.param.u64 	%rd1, [_Z18convertFp32ToFp161P6__halfPfi_param_0];
	ld.param.u64 	%rd2, [_Z18convertFp32ToFp161P6__halfPfi_param_1];
	ld.param.u32 	%r2, [_Z18convertFp32ToFp161P6__halfPfi_param_2];
	mov.u32 	%r3, %ntid.x;
	mov.u32 	%r4, %ctaid.x;
	mov.u32 	%r5, %tid.x;
	mad.lo.s32 	%r1, %r3, %r4, %r5;
	setp.ge.s32 	%p1, %r1, %r2;
	@%p1 bra 	$L__BB0_2;
	cvta.to.global.u64 	%rd3, %rd2;
	cvta.to.global.u64 	%rd4, %rd1;
	mul.wide.s32 	%rd5, %r1, 4;
	add.s64 	%rd6, %rd3, %rd5;
	ld.global.f32 	%f1, [%rd6];
	// begin inline asm
	{  cvt.rn.f16.f32 %rs1, %f1;}

	// end inline asm
	mul.wide.s32 	%rd7, %r1, 2;
	add.s64 	%rd8, %rd4, %rd7;
	st.global.u16 	[%rd8], %rs1;
$L__BB0_2:
	ret;

}
	// .globl	_Z21VecQuant4MatMulKernelPK7__half2PKiPfPK6__halfS3_iiiiii
.visible .entry _Z21VecQuant4MatMulKernelPK7__half2PKiPfPK6__halfS3_iiiiii(
	.param .u64 .ptr .align 1 _Z21VecQuant4MatMulKernelPK7__half2PKiPfPK6__halfS3_iiiiii_param_0,
	.param .u64 .ptr .align 1 _Z21VecQuant4MatMulKernelPK7__half2PKiPfPK6__halfS3_iiiiii_param_1,
	.param .u64 .ptr .align 1 _Z21VecQuant4MatMulKernelPK7__half2PKiPfPK6__halfS3_iiiiii_param_2,
	.param .u64 .ptr .align 1 _Z21VecQuant4MatMulKernelPK7__half2PKiPfPK6__halfS3_iiiiii_param_3,
	.param .u64 .ptr .align 1 _Z21VecQuant4MatMulKernelPK7__half2PKiPfPK6__halfS3_iiiiii_param_4,
	.param .u32 _Z21VecQuant4MatMulKernelPK7__half2PKiPfPK6__halfS3_iiiiii_param_5,
	.param .u32 _Z21VecQuant4MatMulKernelPK7__half2PKiPfPK6__halfS3_iiiiii_param_6,
	.param .u32 _Z21VecQuant4MatMulKernelPK7__half2PKiPfPK6__halfS3_iiiiii_param_7,
	.param .u32 _Z21VecQuant4MatMulKernelPK7__half2PKiPfPK6__halfS3_iiiiii_param_8,
	.param .u32 _Z21VecQuant4MatMulKernelPK7__half2PKiPfPK6__halfS3_iiiiii_param_9,
	.param .u32 _Z21VecQuant4MatMulKernelPK7__half2PKiPfPK6__halfS3_iiiiii_param_10
)
{
	.reg .pred 	%p<4>;
	.reg .b16 	%rs<12>;
	.reg .b32 	%r<172>;
	.reg .b32 	%f<23>;
	.reg .b64 	%rd<27>;
	// demoted variable
	.shared .align 4 .b8 _ZZ21VecQuant4MatMulKernelPK7__half2PKiPfPK6__halfS3_iiiiiiE8blockvec[512];
	// demoted variable
	.shared .align 4 .b8 _ZZ21VecQuant4MatMulKernelPK7__half2PKiPfPK6__halfS3_iiiiiiE4deq2[8192];
	ld.param.u64 	%rd4, [_Z21VecQuant4MatMulKernelPK7__half2PKiPfPK6__halfS3_iiiiii_param_0];
	ld.param.u64 	%rd5, [_Z21VecQuant4MatMulKernelPK7__half2PKiPfPK6__halfS3_iiiiii_param_1];
	ld.param.u64 	%rd6, [_Z21VecQuant4MatMulKernelPK7__half2PKiPfPK6__halfS3_iiiiii_param_2];
	ld.param.u64 	%rd7, [_Z21VecQuant4MatMulKernelPK7__half2PKiPfPK6__halfS3_iiiiii_param_3];
	ld.param.u64 	%rd8, [_Z21VecQuant4MatMulKernelPK7__half2PKiPfPK6__halfS3_iiiiii_param_4];
	ld.param.u32 	%r24, [_Z21VecQuant4MatMulKernelPK7__half2PKiPfPK6__halfS3_iiiiii_param_6];
	ld.param.u32 	%r25, [_Z21VecQuant4MatMulKernelPK7__half2PKiPfPK6__halfS3_iiiiii_param_8];
	ld.param.u32 	%r26, [_Z21VecQuant4MatMulKernelPK7__half2PKiPfPK6__halfS3_iiiiii_param_9];
	ld.param.u32 	%r27, [_Z21VecQuant4MatMulKernelPK7__half2PKiPfPK6__halfS3_iiiiii_param_10];
	mov.u32 	%r1, %ctaid.z;
	mov.u32 	%r2, %ctaid.x;
	mov.u32 	%r28, %ctaid.y;
	shl.b32 	%r29, %r28, 8;
	mov.u32 	%r3, %tid.x;
	add.s32 	%r4, %r29, %r3;
	setp.gt.u32 	%p1, %r3, 127;
	@%p1 bra 	$L__BB1_2;
	cvta.to.global.u64 	%rd9, %rd4;
	shl.b32 	%r30, %r3, 2;
	mov.u32 	%r31, _ZZ21VecQuant4MatMulKernelPK7__half2PKiPfPK6__halfS3_iiiiiiE8blockvec;
	add.s32 	%r32, %r31, %r30;
	shl.b32 	%r33, %r2, 7;
	add.s32 	%r34, %r33, %r3;
	mad.lo.s32 	%r35, %r24, %r1, %r34;
	mul.wide.u32 	%rd10, %r35, 4;
	add.s64 	%rd11, %rd9, %rd10;
	ld.global.nc.u32 	%r36, [%rd11];
	st.shared.u32 	[%r32], %r36;
$L__BB1_2:
	and.b32  	%r5, %r3, 7;
	shr.u32 	%r169, %r3, 3;
	and.b32  	%r37, %r169, 15;
	// begin inline asm
	cvt.rn.f16.s32 %rs2, %r37;
	// end inline asm
	shl.b32 	%r38, %r169, 5;
	shl.b32 	%r39, %r3, 2;
	and.b32  	%r40, %r39, 28;
	or.b32  	%r41, %r38, %r40;
	mov.u32 	%r42, _ZZ21VecQuant4MatMulKernelPK7__half2PKiPfPK6__halfS3_iiiiiiE4deq2;
	add.s32 	%r168, %r42, %r41;
	shr.u32 	%r167, %r3, 7;
$L__BB1_3:
	// begin inline asm
	cvt.rn.f16.s32 %rs3, %r167;
	// end inline asm
	// begin inline asm
	{  mov.b32 %r44, {%rs2,%rs3};}

	// end inline asm
	st.shared.u32 	[%r168], %r44;
	add.s32 	%r12, %r169, 32;
	add.s32 	%r168, %r168, 1024;
	add.s32 	%r167, %r167, 2;
	setp.lt.u32 	%p2, %r169, 224;
	mov.u32 	%r169, %r12;
	@%p2 bra 	$L__BB1_3;
	shl.b32 	%r46, %r5, 2;
	add.s32 	%r15, %r42, %r46;
	cvta.to.global.u64 	%rd1, %rd8;
	cvta.to.global.u64 	%rd2, %rd7;
	mul.lo.s32 	%r48, %r2, %r25;
	shl.b32 	%r49, %r48, 5;
	add.s32 	%r171, %r49, %r4;
	shl.b32 	%r17, %r2, 8;
	shr.u32 	%r18, %r4, 3;
	bar.sync 	0;
	cvta.to.global.u64 	%rd3, %rd5;
	mov.b32 	%r170, 0;
	mov.f32 	%f22, 0f00000000;
	mul.wide.s32 	%rd22, %r25, 4;
$L__BB1_5:
	shl.b32 	%r119, %r170, 1;
	add.s32 	%r120, %r17, %r119;
	div.s32 	%r121, %r120, %r27;
	mad.lo.s32 	%r122, %r121, %r25, %r4;
	mul.wide.s32 	%rd12, %r122, 2;
	add.s64 	%rd13, %rd2, %rd12;
	ld.global.nc.u16 	%rs6, [%rd13];
	// begin inline asm
	{  cvt.f32.f16 %f4, %rs6;}

	// end inline asm
	// begin inline asm
	{.reg .f16 low;
  cvt.rn.f16.f32 low, %f4;
  mov.b32 %r51, {low,low};}

	// end inline asm
	mad.lo.s32 	%r123, %r121, %r26, %r18;
	mul.wide.s32 	%rd14, %r123, 4;
	add.s64 	%rd15, %rd1, %rd14;
	ld.global.nc.u32 	%r124, [%rd15];
	shr.u32 	%r125, %r124, %r40;
	and.b32  	%r126, %r125, 15;
	add.s32 	%r127, %r126, 1;
	cvt.rn.f32.u32 	%f14, %r127;
	neg.f32 	%f15, %f14;
	mul.f32 	%f6, %f4, %f15;
	// begin inline asm
	{.reg .f16 low;
  cvt.rn.f16.f32 low, %f6;
  mov.b32 %r52, {low,low};}

	// end inline asm
	mul.wide.s32 	%rd16, %r171, 4;
	add.s64 	%rd17, %rd3, %rd16;
	ld.global.nc.u32 	%r128, [%rd17];
	shl.b32 	%r129, %r128, 5;
	and.b32  	%r130, %r129, 8160;
	add.s32 	%r131, %r15, %r130;
	ld.shared.u32 	%r54, [%r131];
	// begin inline asm
	{fma.rn.f16x2 %r53,%r54,%r51,%r52;
}
	// end inline asm
	shl.b32 	%r132, %r170, 2;
	mov.u32 	%r133, _ZZ21VecQuant4MatMulKernelPK7__half2PKiPfPK6__halfS3_iiiiiiE8blockvec;
	add.s32 	%r134, %r133, %r132;
	ld.shared.u32 	%r59, [%r134];
	mov.b32 	%r94, 0;
	// begin inline asm
	{fma.rn.f16x2 %r57,%r53,%r59,%r94;
}
	// end inline asm
	shr.u32 	%r135, %r128, 3;
	and.b32  	%r136, %r135, 8160;
	add.s32 	%r137, %r15, %r136;
	ld.shared.u32 	%r62, [%r137];
	// begin inline asm
	{fma.rn.f16x2 %r61,%r62,%r51,%r52;
}
	// end inline asm
	ld.shared.u32 	%r67, [%r134+4];
	// begin inline asm
	{fma.rn.f16x2 %r65,%r61,%r67,%r57;
}
	// end inline asm
	shr.u32 	%r138, %r128, 11;
	and.b32  	%r139, %r138, 8160;
	add.s32 	%r140, %r15, %r139;
	ld.shared.u32 	%r70, [%r140];
	// begin inline asm
	{fma.rn.f16x2 %r69,%r70,%r51,%r52;
}
	// end inline asm
	ld.shared.u32 	%r75, [%r134+8];
	// begin inline asm
	{fma.rn.f16x2 %r73,%r69,%r75,%r65;
}
	// end inline asm
	shr.u32 	%r141, %r128, 19;
	and.b32  	%r142, %r141, 8160;
	add.s32 	%r143, %r15, %r142;
	ld.shared.u32 	%r78, [%r143];
	// begin inline asm
	{fma.rn.f16x2 %r77,%r78,%r51,%r52;
}
	// end inline asm
	ld.shared.u32 	%r83, [%r134+12];
	// begin inline asm
	{fma.rn.f16x2 %r81,%r77,%r83,%r73;
}
	// end inline asm
	mov.b32 	{%rs7, %rs8}, %r81;
	// begin inline asm
	{  cvt.f32.f16 %f7, %rs7;}

	// end inline asm
	// begin inline asm
	{  cvt.f32.f16 %f8, %rs8;}

	// end inline asm
	add.f32 	%f16, %f7, %f8;
	add.f32 	%f17, %f22, %f16;
	add.s32 	%r144, %r120, 8;
	div.s32 	%r145, %r144, %r27;
	mad.lo.s32 	%r146, %r145, %r25, %r4;
	mul.wide.s32 	%rd18, %r146, 2;
	add.s64 	%rd19, %rd2, %rd18;
	ld.global.nc.u16 	%rs9, [%rd19];
	// begin inline asm
	{  cvt.f32.f16 %f9, %rs9;}

	// end inline asm
	// begin inline asm
	{.reg .f16 low;
  cvt.rn.f16.f32 low, %f9;
  mov.b32 %r85, {low,low};}

	// end inline asm
	mad.lo.s32 	%r147, %r145, %r26, %r18;
	mul.wide.s32 	%rd20, %r147, 4;
	add.s64 	%rd21, %rd1, %rd20;
	ld.global.nc.u32 	%r148, [%rd21];
	shr.u32 	%r149, %r148, %r40;
	and.b32  	%r150, %r149, 15;
	add.s32 	%r151, %r150, 1;
	cvt.rn.f32.u32 	%f18, %r151;
	neg.f32 	%f19, %f18;
	mul.f32 	%f11, %f9, %f19;
	// begin inline asm
	{.reg .f16 low;
  cvt.rn.f16.f32 low, %f11;
  mov.b32 %r86, {low,low};}

	// end inline asm
	add.s64 	%rd23, %rd17, %rd22;
	ld.global.nc.u32 	%r152, [%rd23];
	shl.b32 	%r153, %r152, 5;
	and.b32  	%r154, %r153, 8160;
	add.s32 	%r155, %r15, %r154;
	ld.shared.u32 	%r88, [%r155];
	// begin inline asm
	{fma.rn.f16x2 %r87,%r88,%r85,%r86;
}
	// end inline asm
	ld.shared.u32 	%r93, [%r134+16];
	// begin inline asm
	{fma.rn.f16x2 %r91,%r87,%r93,%r94;
}
	// end inline asm
	shr.u32 	%r156, %r152, 3;
	and.b32  	%r157, %r156, 8160;
	add.s32 	%r158, %r15, %r157;
	ld.shared.u32 	%r96, [%r158];
	// begin inline asm
	{fma.rn.f16x2 %r95,%r96,%r85,%r86;
}
	// end inline asm
	ld.shared.u32 	%r101, [%r134+20];
	// begin inline asm
	{fma.rn.f16x2 %r99,%r95,%r101,%r91;
}
	// end inline asm
	shr.u32 	%r159, %r152, 11;
	and.b32  	%r160, %r159, 8160;
	add.s32 	%r161, %r15, %r160;
	ld.shared.u32 	%r104, [%r161];
	// begin inline asm
	{fma.rn.f16x2 %r103,%r104,%r85,%r86;
}
	// end inline asm
	ld.shared.u32 	%r109, [%r134+24];
	// begin inline asm
	{fma.rn.f16x2 %r107,%r103,%r109,%r99;
}
	// end inline asm
	shr.u32 	%r162, %r152, 19;
	and.b32  	%r163, %r162, 8160;
	add.s32 	%r164, %r15, %r163;
	ld.shared.u32 	%r112, [%r164];
	// begin inline asm
	{fma.rn.f16x2 %r111,%r112,%r85,%r86;
}
	// end inline asm
	ld.shared.u32 	%r117, [%r134+28];
	// begin inline asm
	{fma.rn.f16x2 %r115,%r111,%r117,%r107;
}
	// end inline asm
	mov.b32 	{%rs10, %rs11}, %r115;
	shl.b32 	%r165, %r25, 1;
	add.s32 	%r171, %r171, %r165;
	add.s32 	%r23, %r170, 8;
	// begin inline asm
	{  cvt.f32.f16 %f12, %rs10;}

	// end inline asm
	// begin inline asm
	{  cvt.f32.f16 %f13, %rs11;}

	// end inline asm
	add.f32 	%f20, %f12, %f13;
	add.f32 	%f22, %f17, %f20;
	setp.lt.u32 	%p3, %r170, 120;
	mov.u32 	%r170, %r23;
	@%p3 bra 	$L__BB1_5;
	cvta.to.global.u64 	%rd24, %rd6;
	mad.lo.s32 	%r166, %r25, %r1, %r4;
	mul.wide.s32 	%rd25, %r166, 4;
	add.s64 	%rd26, %rd24, %rd25;
	atom.global.add.f32 	%f21, [%rd26], %f22;
	ret;

}


// ===== COMPILED SASS (sm_100) =====

	.target	sm_100

	.elftype	@"ET_EXEC"


//--------------------- .note.nv.tkinfo           --------------------------
	.section	.note.nv.tkinfo,"",@"SHT_NOTE"
	.sectionflags	@"SHF_NOTE_NV_TKINFO"
	.tkinfo
        /*0018*/ 	.word	0x00000002
        /*0030*/ 	.string	""
        /*0030*/ 	.string	"ptxas"
        /*0030*/ 	.string	"Cuda compilation tools, release 13.0, V13.0.88"
        /*0030*/ 	.string	"Build cuda_13.0.r13.0/compiler.36424714_0"
        /*0030*/ 	.string	"-arch sm_100 -m 64 "



//--------------------- .note.nv.cuinfo           --------------------------
	.section	.note.nv.cuinfo,"",@"SHT_NOTE"
	.sectionflags	@"SHF_NOTE_NV_CUINFO"
        /*0018*/ 	.short	0x0002
        /*001a*/ 	.short	0x0064
        /*001c*/ 	.short	0x0082
	.zero		2


//--------------------- .nv.info                  --------------------------
	.section	.nv.info,"",@"SHT_CUDA_INFO"
	.align	4


	//----- nvinfo : EIATTR_REGCOUNT
	.align		4
        /*0000*/ 	.byte	0x04, 0x2f
        /*0002*/ 	.short	(.L_1 - .L_0)
	.align		4
.L_0:
        /*0004*/ 	.word	index@(_Z18convertFp32ToFp161P6__halfPfi)
        /*0008*/ 	.word	0x0000000a


	//----- nvinfo : EIATTR_FRAME_SIZE
	.align		4
.L_1:
        /*000c*/ 	.byte	0x04, 0x11
        /*000e*/ 	.short	(.L_3 - .L_2)
	.align		4
.L_2:
        /*0010*/ 	.word	index@(_Z18convertFp32ToFp161P6__halfPfi)
        /*0014*/ 	.word	0x00000000


	//----- nvinfo : EIATTR_REGCOUNT
	.align		4
.L_3:
        /*0018*/ 	.byte	0x04, 0x2f
        /*001a*/ 	.short	(.L_5 - .L_4)
	.align		4
.L_4:
        /*001c*/ 	.word	index@(_Z21VecQuant4MatMulKernelPK7__half2PKiPfPK6__halfS3_iiiiii)
        /*0020*/ 	.word	0x00000020


	//----- nvinfo : EIATTR_FRAME_SIZE
	.align		4
.L_5:
        /*0024*/ 	.byte	0x04, 0x11
        /*0026*/ 	.short	(.L_7 - .L_6)
	.align		4
.L_6:
        /*0028*/ 	.word	index@(_Z21VecQuant4MatMulKernelPK7__half2PKiPfPK6__halfS3_iiiiii)
        /*002c*/ 	.word	0x00000000


	//----- nvinfo : EIATTR_MIN_STACK_SIZE
	.align		4
.L_7:
        /*0030*/ 	.byte	0x04, 0x12
        /*0032*/ 	.short	(.L_9 - .L_8)
	.align		4
.L_8:
        /*0034*/ 	.word	index@(_Z21VecQuant4MatMulKernelPK7__half2PKiPfPK6__halfS3_iiiiii)
        /*0038*/ 	.word	0x00000000


	//----- nvinfo : EIATTR_MIN_STACK_SIZE
	.align		4
.L_9:
        /*003c*/ 	.byte	0x04, 0x12
        /*003e*/ 	.short	(.L_11 - .L_10)
	.align		4
.L_10:
        /*0040*/ 	.word	index@(_Z18convertFp32ToFp161P6__halfPfi)
        /*0044*/ 	.word	0x00000000
.L_11:


//--------------------- .nv.compat                --------------------------
	.section	.nv.compat,"",@"SHT_CUDA_COMPAT_INFO"
	.align	4
        /*0000*/ 	.byte	0x02, 0x09, 0x00, 0x00, 0x02, 0x02, 0x01, 0x00, 0x02, 0x05, 0x05, 0x00, 0x03, 0x07, 0x01, 0x01
        /*0010*/ 	.byte	0x02, 0x03, 0x00, 0x00, 0x02, 0x06, 0x01, 0x00, 0x04, 0x0b, 0x08, 0x00, 0x09, 0x00, 0x00, 0x00
        /*0020*/ 	.byte	0x00, 0x00, 0x00, 0x00


//--------------------- .nv.info._Z21VecQuant4MatMulKernelPK7__half2PKiPfPK6__halfS3_iiiiii --------------------------
	.section	.nv.info._Z21VecQuant4MatMulKernelPK7__half2PKiPfPK6__halfS3_iiiiii,"",@"SHT_CUDA_INFO"
	.sectionflags	@""
	.align	4


	//----- nvinfo : EIATTR_CUDA_API_VERSION
	.align		4
        /*0000*/ 	.byte	0x04, 0x37
        /*0002*/ 	.short	(.L_13 - .L_12)
.L_12:
        /*0004*/ 	.word	0x00000082


	//----- nvinfo : EIATTR_KPARAM_INFO
	.align		4
.L_13:
        /*0008*/ 	.byte	0x04, 0x17
        /*000a*/ 	.short	(.L_15 - .L_14)
.L_14:
        /*000c*/ 	.word	0x00000000
        /*0010*/ 	.short	0x000a
        /*0012*/ 	.short	0x003c
        /*0014*/ 	.byte	0x00, 0xf0, 0x11, 0x00


	//----- nvinfo : EIATTR_KPARAM_INFO
	.align		4
.L_15:
        /*0018*/ 	.byte	0x04, 0x17
        /*001a*/ 	.short	(.L_17 - .L_16)
.L_16:
        /*001c*/ 	.word	0x00000000
        /*0020*/ 	.short	0x0009
        /*0022*/ 	.short	0x0038
        /*0024*/ 	.byte	0x00, 0xf0, 0x11, 0x00


	//----- nvinfo : EIATTR_KPARAM_INFO
	.align		4
.L_17:
        /*0028*/ 	.byte	0x04, 0x17
        /*002a*/ 	.short	(.L_19 - .L_18)
.L_18:
        /*002c*/ 	.word	0x00000000
        /*0030*/ 	.short	0x0008
        /*0032*/ 	.short	0x0034
        /*0034*/ 	.byte	0x00, 0xf0, 0x11, 0x00


	//----- nvinfo : EIATTR_KPARAM_INFO
	.align		4
.L_19:
        /*0038*/ 	.byte	0x04, 0x17
        /*003a*/ 	.short	(.L_21 - .L_20)
.L_20:
        /*003c*/ 	.word	0x00000000
        /*0040*/ 	.short	0x0007
        /*0042*/ 	.short	0x0030
        /*0044*/ 	.byte	0x00, 0xf0, 0x11, 0x00


	//----- nvinfo : EIATTR_KPARAM_INFO
	.align		4
.L_21:
        /*0048*/ 	.byte	0x04, 0x17
        /*004a*/ 	.short	(.L_23 - .L_22)
.L_22:
        /*004c*/ 	.word	0x00000000
        /*0050*/ 	.short	0x0006
        /*0052*/ 	.short	0x002c
        /*0054*/ 	.byte	0x00, 0xf0, 0x11, 0x00


	//----- nvinfo : EIATTR_KPARAM_INFO
	.align		4
.L_23:
        /*0058*/ 	.byte	0x04, 0x17
        /*005a*/ 	.short	(.L_25 - .L_24)
.L_24:
        /*005c*/ 	.word	0x00000000
        /*0060*/ 	.short	0x0005
        /*0062*/ 	.short	0x0028
        /*0064*/ 	.byte	0x00, 0xf0, 0x11, 0x00


	//----- nvinfo : EIATTR_KPARAM_INFO
	.align		4
.L_25:
        /*0068*/ 	.byte	0x04, 0x17
        /*006a*/ 	.short	(.L_27 - .L_26)
.L_26:
        /*006c*/ 	.word	0x00000000
        /*0070*/ 	.short	0x0004
        /*0072*/ 	.short	0x0020
        /*0074*/ 	.byte	0x00, 0xf5, 0x21, 0x00


	//----- nvinfo : EIATTR_KPARAM_INFO
	.align		4
.L_27:
        /*0078*/ 	.byte	0x04, 0x17
        /*007a*/ 	.short	(.L_29 - .L_28)
.L_28:
        /*007c*/ 	.word	0x00000000
        /*0080*/ 	.short	0x0003
        /*0082*/ 	.short	0x0018
        /*0084*/ 	.byte	0x00, 0xf5, 0x21, 0x00


	//----- nvinfo : EIATTR_KPARAM_INFO
	.align		4
.L_29:
        /*0088*/ 	.byte	0x04, 0x17
        /*008a*/ 	.short	(.L_31 - .L_30)
.L_30:
        /*008c*/ 	.word	0x00000000
        /*0090*/ 	.short	0x0002
        /*0092*/ 	.short	0x0010
        /*0094*/ 	.byte	0x00, 0xf5, 0x21, 0x00


	//----- nvinfo : EIATTR_KPARAM_INFO
	.align		4
.L_31:
        /*0098*/ 	.byte	0x04, 0x17
        /*009a*/ 	.short	(.L_33 - .L_32)
.L_32:
        /*009c*/ 	.word	0x00000000
        /*00a0*/ 	.short	0x0001
        /*00a2*/ 	.short	0x0008
        /*00a4*/ 	.byte	0x00, 0xf5, 0x21, 0x00


	//----- nvinfo : EIATTR_KPARAM_INFO
	.align		4
.L_33:
        /*00a8*/ 	.byte	0x04, 0x17
        /*00aa*/ 	.short	(.L_35 - .L_34)
.L_34:
        /*00ac*/ 	.word	0x00000000
        /*00b0*/ 	.short	0x0000
        /*00b2*/ 	.short	0x0000
        /*00b4*/ 	.byte	0x00, 0xf5, 0x21, 0x00


	//----- nvinfo : EIATTR_SPARSE_MMA_MASK
	.align		4
.L_35:
        /*00b8*/ 	.byte	0x03, 0x50
        /*00ba*/ 	.short	0x0000


	//----- nvinfo : EIATTR_MAXREG_COUNT
	.align		4
        /*00bc*/ 	.byte	0x03, 0x1b
        /*00be*/ 	.short	0x00ff


	//----- nvinfo : EIATTR_NUM_BARRIERS
	.align		4
        /*00c0*/ 	.byte	0x02, 0x4c
        /*00c2*/ 	.byte	0x01
	.zero		1


	//----- nvinfo : EIATTR_MERCURY_ISA_VERSION
	.align		4
        /*00c4*/ 	.byte	0x03, 0x5f
        /*00c6*/ 	.short	0x0101


	//----- nvinfo : EIATTR_VRC_CTA_INIT_COUNT
	.align		4
        /*00c8*/ 	.byte	0x02, 0x4a
	.zero		1
	.zero		1


	//----- nvinfo : EIATTR_EXIT_INSTR_OFFSETS
	.align		4
        /*00cc*/ 	.byte	0x04, 0x1c
        /*00ce*/ 	.short	(.L_37 - .L_36)


	//   ....[0]....
.L_36:
        /*00d0*/ 	.word	0x00000cd0


	//----- nvinfo : EIATTR_CRS_STACK_SIZE
	.align		4
.L_37:
        /*00d4*/ 	.byte	0x04, 0x1e
        /*00d6*/ 	.short	(.L_39 - .L_38)
.L_38:
        /*00d8*/ 	.word	0x00000000


	//----- nvinfo : EIATTR_CBANK_PARAM_SIZE
	.align		4
.L_39:
        /*00dc*/ 	.byte	0x03, 0x19
        /*00de*/ 	.short	0x0040


	//----- nvinfo : EIATTR_PARAM_CBANK
	.align		4
        /*00e0*/ 	.byte	0x04, 0x0a
        /*00e2*/ 	.short	(.L_41 - .L_40)
	.align		4
.L_40:
        /*00e4*/ 	.word	index@(.nv.constant0._Z21VecQuant4MatMulKernelPK7__half2PKiPfPK6__halfS3_iiiiii)
        /*00e8*/ 	.short	0x0380
        /*00ea*/ 	.short	0x0040


	//----- nvinfo : EIATTR_SW_WAR
	.align		4
.L_41:
        /*00ec*/ 	.byte	0x04, 0x36
        /*00ee*/ 	.short	(.L_43 - .L_42)
.L_42:
        /*00f0*/ 	.word	0x00000008
.L_43:


//--------------------- .nv.info._Z18convertFp32ToFp161P6__halfPfi --------------------------
	.section	.nv.info._Z18convertFp32ToFp161P6__halfPfi,"",@"SHT_CUDA_INFO"
	.sectionflags	@""
	.align	4


	//----- nvinfo : EIATTR_CUDA_API_VERSION
	.align		4
        /*0000*/ 	.byte	0x04, 0x37
        /*0002*/ 	.short	(.L_45 - .L_44)
.L_44:
        /*0004*/ 	.word	0x00000082


	//----- nvinfo : EIATTR_KPARAM_INFO
	.align		4
.L_45:
        /*0008*/ 	.byte	0x04, 0x17
        /*000a*/ 	.short	(.L_47 - .L_46)
.L_46:
        /*000c*/ 	.word	0x00000000
        /*0010*/ 	.short	0x0002
        /*0012*/ 	.short	0x0010
        /*0014*/ 	.byte	0x00, 0xf0, 0x11, 0x00


	//----- nvinfo : EIATTR_KPARAM_INFO
	.align		4
.L_47:
        /*0018*/ 	.byte	0x04, 0x17
        /*001a*/ 	.short	(.L_49 - .L_48)
.L_48:
        /*001c*/ 	.word	0x00000000
        /*0020*/ 	.short	0x0001
        /*0022*/ 	.short	0x0008
        /*0024*/ 	.byte	0x00, 0xf5, 0x21, 0x00


	//----- nvinfo : EIATTR_KPARAM_INFO
	.align		4
.L_49:
        /*0028*/ 	.byte	0x04, 0x17
        /*002a*/ 	.short	(.L_51 - .L_50)
.L_50:
        /*002c*/ 	.word	0x00000000
        /*0030*/ 	.short	0x0000
        /*0032*/ 	.short	0x0000
        /*0034*/ 	.byte	0x00, 0xf5, 0x21, 0x00


	//----- nvinfo : EIATTR_SPARSE_MMA_MASK
	.align		4
.L_51:
        /*0038*/ 	.byte	0x03, 0x50
        /*003a*/ 	.short	0x0000


	//----- nvinfo : EIATTR_MAXREG_COUNT
	.align		4
        /*003c*/ 	.byte	0x03, 0x1b
        /*003e*/ 	.short	0x00ff


	//----- nvinfo : EIATTR_MERCURY_ISA_VERSION
	.align		4
        /*0040*/ 	.byte	0x03, 0x5f
        /*0042*/ 	.short	0x0101


	//----- nvinfo : EIATTR_VRC_CTA_INIT_COUNT
	.align		4
        /*0044*/ 	.byte	0x02, 0x4a
	.zero		1
	.zero		1


	//----- nvinfo : EIATTR_EXIT_INSTR_OFFSETS
	.align		4
        /*0048*/ 	.byte	0x04, 0x1c
        /*004a*/ 	.short	(.L_53 - .L_52)


	//   ....[0]....
.L_52:
        /*004c*/ 	.word	0x00000070


	//   ....[1]....
        /*0050*/ 	.word	0x00000100


	//----- nvinfo : EIATTR_CBANK_PARAM_SIZE
	.align		4
.L_53:
        /*0054*/ 	.byte	0x03, 0x19
        /*0056*/ 	.short	0x0014


	//----- nvinfo : EIATTR_PARAM_CBANK
	.align		4
        /*0058*/ 	.byte	0x04, 0x0a
        /*005a*/ 	.short	(.L_55 - .L_54)
	.align		4
.L_54:
        /*005c*/ 	.word	index@(.nv.constant0._Z18convertFp32ToFp161P6__halfPfi)
        /*0060*/ 	.short	0x0380
        /*0062*/ 	.short	0x0014


	//----- nvinfo : EIATTR_SW_WAR
	.align		4
.L_55:
        /*0064*/ 	.byte	0x04, 0x36
        /*0066*/ 	.short	(.L_57 - .L_56)
.L_56:
        /*0068*/ 	.word	0x00000008
.L_57:


//--------------------- .nv.callgraph             --------------------------
	.section	.nv.callgraph,"",@"SHT_CUDA_CALLGRAPH"
	.align	4
	.sectionentsize	8
	.align		4
        /*0000*/ 	.word	0x00000000
	.align		4
        /*0004*/ 	.word	0xffffffff
	.align		4
        /*0008*/ 	.word	0x00000000
	.align		4
        /*000c*/ 	.word	0xfffffffe
	.align		4
        /*0010*/ 	.word	0x00000000
	.align		4
        /*0014*/ 	.word	0xfffffffd
	.align		4
        /*0018*/ 	.word	0x00000000
	.align		4
        /*001c*/ 	.word	0xfffffffc


//--------------------- .text._Z21VecQuant4MatMulKernelPK7__half2PKiPfPK6__halfS3_iiiiii --------------------------
	.section	.text._Z21VecQuant4MatMulKernelPK7__half2PKiPfPK6__halfS3_iiiiii,"ax",@progbits
	.align	128
        .global         _Z21VecQuant4MatMulKernelPK7__half2PKiPfPK6__halfS3_iiiiii
        .type           _Z21VecQuant4MatMulKernelPK7__half2PKiPfPK6__halfS3_iiiiii,@function
        .size           _Z21VecQuant4MatMulKernelPK7__half2PKiPfPK6__halfS3_iiiiii,(.L_x_5 - _Z21VecQuant4MatMulKernelPK7__half2PKiPfPK6__halfS3_iiiiii)
        .other          _Z21VecQuant4MatMulKernelPK7__half2PKiPfPK6__halfS3_iiiiii,@"STO_CUDA_ENTRY STV_DEFAULT"
_Z21VecQuant4MatMulKernelPK7__half2PKiPfPK6__halfS3_iiiiii:
.text._Z21VecQuant4MatMulKernelPK7__half2PKiPfPK6__halfS3_iiiiii:
[----:B------:R-:W-:Y:S01]  /*0000*/  LDC R1, c[0x0][0x37c] ;  /* 0x0000df00ff017b82 */ /* 0x000fe20000000800 */
[----:B------:R-:W0:Y:S07]  /*0010*/  S2R R8, SR_TID.X ;  /* 0x0000000000087919 */ /* 0x000e2e0000002100 */
[----:B------:R-:W1:Y:S01]  /*0020*/  S2UR UR6, SR_CTAID.Z ;  /* 0x00000000000679c3 */ /* 0x000e620000002700 */
[----:B------:R-:W2:Y:S01]  /*0030*/  LDCU.64 UR4, c[0x0][0x358] ;  /* 0x00006b00ff0477ac */ /* 0x000ea20008000a00 */
[----:B------:R-:W3:Y:S01]  /*0040*/  S2R R0, SR_CTAID.X ;  /* 0x0000000000007919 */ /* 0x000ee20000002500 */
[----:B0-----:R-:W-:-:S13]  /*0050*/  ISETP.GT.U32.AND P0, PT, R8, 0x7f, PT ;  /* 0x0000007f0800780c */ /* 0x001fda0003f04070 */
[----:B------:R-:W1:Y:S01]  /*0060*/  @!P0 LDC R5, c[0x0][0x3ac] ;  /* 0x0000eb00ff058b82 */ /* 0x000e620000000800 */
[----:B---3--:R-:W-:-:S07]  /*0070*/  @!P0 IMAD R4, R0, 0x80, R8 ;  /* 0x0000008000048824 */ /* 0x008fce00078e0208 */
[----:B------:R-:W0:Y:S01]  /*0080*/  @!P0 LDC.64 R2, c[0x0][0x380] ;  /* 0x0000e000ff028b82 */ /* 0x000e220000000a00 */
[----:B-1----:R-:W-:-:S04]  /*0090*/  @!P0 IMAD R5, R5, UR6, R4 ;  /* 0x0000000605058c24 */ /* 0x002fc8000f8e0204 */
[----:B0-----:R-:W-:-:S06]  /*00a0*/  @!P0 IMAD.WIDE.U32 R2, R5, 0x4, R2 ;  /* 0x0000000405028825 */ /* 0x001fcc00078e0002 */
[----:B--2---:R0:W2:Y:S01]  /*00b0*/  @!P0 LDG.E.CONSTANT R2, desc[UR4][R2.64] ;  /* 0x0000000402028981 */ /* 0x0040a2000c1e9900 */
[----:B------:R-:W-:Y:S01]  /*00c0*/  SHF.R.U32.HI R7, RZ, 0x3, R8 ;  /* 0x00000003ff077819 */ /* 0x000fe20000011608 */
[----:B------:R-:W-:Y:S01]  /*00d0*/  BSSY.RECONVERGENT B0, `(.L_x_0) ;  /* 0x000001a000007945 */ /* 0x000fe20003800200 */
[----:B------:R-:W-:Y:S01]  /*00e0*/  MOV R4, 0x400 ;  /* 0x0000040000047802 */ /* 0x000fe20000000f00 */
[----:B------:R-:W1:Y:S01]  /*00f0*/  S2R R9, SR_CgaCtaId ;  /* 0x0000000000097919 */ /* 0x000e620000008800 */
[----:B------:R-:W-:Y:S02]  /*0100*/  LOP3.LUT R6, R7, 0xf, RZ, 0xc0, !PT ;  /* 0x0000000f07067812 */ /* 0x000fe400078ec0ff */
[C---:B------:R-:W-:Y:S01]  /*0110*/  SHF.L.U32 R12, R8.reuse, 0x2, RZ ;  /* 0x00000002080c7819 */ /* 0x040fe200000006ff */
[----:B------:R-:W3:Y:S01]  /*0120*/  S2R R13, SR_CTAID.Y ;  /* 0x00000000000d7919 */ /* 0x000ee20000002600 */
[----:B------:R-:W-:Y:S02]  /*0130*/  LOP3.LUT R14, R8, 0x7, RZ, 0xc0, !PT ;  /* 0x00000007080e7812 */ /* 0x000fe400078ec0ff */
[----:B------:R-:W4:Y:S01]  /*0140*/  I2F.F16 R6, R6 ;  /* 0x0000000600067306 */ /* 0x000f220000200c00 */
[----:B------:R-:W-:-:S04]  /*0150*/  LOP3.LUT R12, R12, 0x1c, RZ, 0xc0, !PT ;  /* 0x0000001c0c0c7812 */ /* 0x000fc800078ec0ff */
[----:B0-----:R-:W-:Y:S02]  /*0160*/  LEA R3, R7, R12, 0x5 ;  /* 0x0000000c07037211 */ /* 0x001fe400078e28ff */
[----:B-1----:R-:W-:Y:S01]  /*0170*/  @!P0 LEA R5, R9, R4, 0x18 ;  /* 0x0000000409058211 */ /* 0x002fe200078ec0ff */
[----:B------:R-:W-:Y:S02]  /*0180*/  VIADD R4, R4, 0x200 ;  /* 0x0000020004047836 */ /* 0x000fe40000000000 */
[----:B---3--:R-:W-:Y:S02]  /*0190*/  IMAD R13, R13, 0x100, R8 ;  /* 0x000001000d0d7824 */ /* 0x008fe400078e0208 */
[----:B------:R-:W-:Y:S01]  /*01a0*/  @!P0 IMAD R5, R8, 0x4, R5 ;  /* 0x0000000408058824 */ /* 0x000fe200078e0205 */
[----:B------:R-:W-:-:S04]  /*01b0*/  LEA R4, R9, R4, 0x18 ;  /* 0x0000000409047211 */ /* 0x000fc800078ec0ff */
[----:B------:R-:W-:Y:S01]  /*01c0*/  IADD3 R3, PT, PT, R3, R4, RZ ;  /* 0x0000000403037210 */ /* 0x000fe20007ffe0ff */
[----:B--2---:R0:W-:Y:S02]  /*01d0*/  @!P0 STS [R5], R2 ;  /* 0x0000000205008388 */ /* 0x0041e40000000800 */
[----:B0---4-:R-:W-:-:S07]  /*01e0*/  SHF.R.U32.HI R2, RZ, 0x7, R8 ;  /* 0x00000007ff027819 */ /* 0x011fce0000011608 */
.L_x_1:
[----:B------:R0:W1:Y:S01]  /*01f0*/  I2F.F16 R5, R2 ;  /* 0x0000000200057306 */ /* 0x0000620000200c00 */
[C---:B------:R-:W-:Y:S01]  /*0200*/  ISETP.GE.U32.AND P0, PT, R7.reuse, 0xe0, PT ;  /* 0x000000e00700780c */ /* 0x040fe20003f06070 */
[----:B------:R-:W-:Y:S01]  /*0210*/  VIADD R7, R7, 0x20 ;  /* 0x0000002007077836 */ /* 0x000fe20000000000 */
[----:B0-----:R-:W-:Y:S02]  /*0220*/  IADD3 R2, PT, PT, R2, 0x2, RZ ;  /* 0x0000000202027810 */ /* 0x001fe40007ffe0ff */
[----:B-1----:R-:W-:-:S05]  /*0230*/  PRMT R8, R6, 0x5410, R5 ;  /* 0x0000541006087816 */ /* 0x002fca0000000005 */
[----:B------:R0:W-:Y:S02]  /*0240*/  STS [R3], R8 ;  /* 0x0000000803007388 */ /* 0x0001e40000000800 */
[----:B0-----:R-:W-:Y:S02]  /*0250*/  VIADD R3, R3, 0x400 ;  /* 0x0000040003037836 */ /* 0x001fe40000000000 */
[----:B------:R-:W-:Y:S05]  /*0260*/  @!P0 BRA `(.L_x_1) ;  /* 0xfffffffc00e08947 */ /* 0x000fea000383ffff */
[----:B------:R-:W-:Y:S05]  /*0270*/  BSYNC.RECONVERGENT B0 ;  /* 0x0000000000007941 */ /* 0x000fea0003800200 */
.L_x_0:
[----:B------:R-:W0:Y:S01]  /*0280*/  LDC R2, c[0x0][0x3bc] ;  /* 0x0000ef00ff027b82 */ /* 0x000e220000000800 */
[----:B------:R-:W1:Y:S01]  /*0290*/  LDCU UR7, c[0x0][0x3b4] ;  /* 0x00007680ff0777ac */ /* 0x000e620008000800 */
[----:B------:R-:W-:Y:S02]  /*02a0*/  IMAD.MOV.U32 R26, RZ, RZ, RZ ;  /* 0x000000ffff1a7224 */ /* 0x000fe400078e00ff */
[----:B------:R-:W-:Y:S01]  /*02b0*/  HFMA2 R19, -RZ, RZ, 0, 0 ;  /* 0x00000000ff137431 */ /* 0x000fe200000001ff */
[----:B------:R-:W-:Y:S01]  /*02c0*/  LEA R14, R14, R4, 0x2 ;  /* 0x000000040e0e7211 */ /* 0x000fe200078e10ff */
[----:B------:R-:W-:Y:S01]  /*02d0*/  IMAD.MOV.U32 R17, RZ, RZ, RZ ;  /* 0x000000ffff117224 */ /* 0x000fe200078e00ff */
[----:B------:R-:W-:Y:S01]  /*02e0*/  SHF.R.U32.HI R15, RZ, 0x3, R13 ;  /* 0x00000003ff0f7819 */ /* 0x000fe2000001160d */
[----:B------:R-:W2:Y:S01]  /*02f0*/  LDCU UR8, c[0x0][0x3b8] ;  /* 0x00007700ff0877ac */ /* 0x000ea20008000800 */
[----:B-1----:R-:W-:Y:S01]  /*0300*/  IMAD R16, R0, UR7, RZ ;  /* 0x0000000700107c24 */ /* 0x002fe2000f8e02ff */
[----:B0-----:R-:W-:-:S04]  /*0310*/  IABS R21, R2 ;  /* 0x0000000200157213 */ /* 0x001fc80000000000 */
[----:B------:R-:W-:Y:S01]  /*0320*/  LEA R16, R16, R13, 0x5 ;  /* 0x0000000d10107211 */ /* 0x000fe200078e28ff */
[----:B------:R-:W0:Y:S08]  /*0330*/  I2F.RP R2, R21 ;  /* 0x0000001500027306 */ /* 0x000e300000209400 */
[----:B0-----:R-:W0:Y:S02]  /*0340*/  MUFU.RCP R2, R2 ;  /* 0x0000000200027308 */ /* 0x001e240000001000 */
[----:B0-----:R-:W-:-:S06]  /*0350*/  IADD3 R27, PT, PT, R2, 0xffffffe, RZ ;  /* 0x0ffffffe021b7810 */ /* 0x001fcc0007ffe0ff */
[----:B------:R-:W0:Y:S02]  /*0360*/  F2I.FTZ.U32.TRUNC.NTZ R27, R27 ;  /* 0x0000001b001b7305 */ /* 0x000e24000021f000 */
[----:B0-----:R-:W-:-:S04]  /*0370*/  IMAD.MOV R6, RZ, RZ, -R27 ;  /* 0x000000ffff067224 */ /* 0x001fc800078e0a1b */
[----:B------:R-:W-:-:S04]  /*0380*/  IMAD R3, R6, R21, RZ ;  /* 0x0000001506037224 */ /* 0x000fc800078e02ff */
[----:B------:R-:W-:Y:S01]  /*0390*/  IMAD.HI.U32 R26, R27, R3, R26 ;  /* 0x000000031b1a7227 */ /* 0x000fe200078e001a */
[----:B--2---:R-:W-:Y:S06]  /*03a0*/  BAR.SYNC.DEFER_BLOCKING 0x0 ;  /* 0x0000000000007b1d */ /* 0x004fec0000010000 */
.L_x_2:
[----:B------:R-:W0:Y:S01]  /*03b0*/  LDC R23, c[0x0][0x3bc] ;  /* 0x0000ef00ff177b82 */ /* 0x000e220000000800 */
[----:B------:R-:W-:-:S05]  /*03c0*/  IMAD R22, R0, 0x80, R19 ;  /* 0x0000008000167824 */ /* 0x000fca00078e0213 */
[----:B------:R-:W-:Y:S02]  /*03d0*/  SHF.L.U32 R22, R22, 0x1, RZ ;  /* 0x0000000116167819 */ /* 0x000fe400000006ff */
[----:B------:R-:W1:Y:S02]  /*03e0*/  LDC.64 R10, c[0x0][0x388] ;  /* 0x0000e200ff0a7b82 */ /* 0x000e640000000a00 */
[----:B------:R-:W-:-:S05]  /*03f0*/  IABS R3, R22 ;  /* 0x0000001600037213 */ /* 0x000fca0000000000 */
[----:B------:R-:W-:Y:S01]  /*0400*/  IMAD.HI.U32 R26, R26, R3, RZ ;  /* 0x000000031a1a7227 */ /* 0x000fe200078e00ff */
[----:B------:R-:W2:Y:S03]  /*0410*/  LDC R18, c[0x0][0x3b4] ;  /* 0x0000ed00ff127b82 */ /* 0x000ea60000000800 */
[----:B------:R-:W-:Y:S01]  /*0420*/  IMAD.MOV R2, RZ, RZ, -R26 ;  /* 0x000000ffff027224 */ /* 0x000fe200078e0a1a */
[----:B0-----:R-:W-:-:S04]  /*0430*/  IABS R5, R23 ;  /* 0x0000001700057213 */ /* 0x001fc80000000000 */
[----:B------:R-:W0:Y:S01]  /*0440*/  LDC.64 R8, c[0x0][0x398] ;  /* 0x0000e600ff087b82 */ /* 0x000e220000000a00 */
[----:B------:R-:W-:Y:S02]  /*0450*/  IMAD R2, R5, R2, R3 ;  /* 0x0000000205027224 */ /* 0x000fe400078e0203 */
[----:B-1----:R-:W-:-:S03]  /*0460*/  IMAD.WIDE R10, R16, 0x4, R10 ;  /* 0x00000004100a7825 */ /* 0x002fc600078e020a */
[----:B------:R-:W-:-:S13]  /*0470*/  ISETP.GT.U32.AND P1, PT, R21, R2, PT ;  /* 0x000000021500720c */ /* 0x000fda0003f24070 */
[----:B------:R-:W-:Y:S01]  /*0480*/  @!P1 IADD3 R2, PT, PT, R2, -R5, RZ ;  /* 0x8000000502029210 */ /* 0x000fe20007ffe0ff */
[----:B------:R-:W-:-:S03]  /*0490*/  @!P1 VIADD R26, R26, 0x1 ;  /* 0x000000011a1a9836 */ /* 0x000fc60000000000 */
[----:B------:R-:W-:Y:S02]  /*04a0*/  ISETP.GE.U32.AND P0, PT, R2, R21, PT ;  /* 0x000000150200720c */ /* 0x000fe40003f06070 */
[----:B------:R-:W-:Y:S01]  /*04b0*/  LOP3.LUT R2, R22, R23, RZ, 0x3c, !PT ;  /* 0x0000001716027212 */ /* 0x000fe200078e3cff */
[----:B------:R1:W3:Y:S03]  /*04c0*/  LDG.E.CONSTANT R21, desc[UR4][R10.64] ;  /* 0x000000040a157981 */ /* 0x0002e6000c1e9900 */
[----:B------:R-:W-:Y:S02]  /*04d0*/  ISETP.GE.AND P2, PT, R2, RZ, PT ;  /* 0x000000ff0200720c */ /* 0x000fe40003f46270 */
[----:B------:R-:W4:Y:S05]  /*04e0*/  LDC.64 R2, c[0x0][0x3a0] ;  /* 0x0000e800ff027b82 */ /* 0x000f2a0000000a00 */
[----:B------:R-:W-:-:S02]  /*04f0*/  @P0 IADD3 R26, PT, PT, R26, 0x1, RZ ;  /* 0x000000011a1a0810 */ /* 0x000fc40007ffe0ff */
[----:B------:R-:W-:Y:S02]  /*0500*/  ISETP.NE.AND P0, PT, R23, RZ, PT ;  /* 0x000000ff1700720c */ /* 0x000fe40003f05270 */
[----:B------:R-:W-:Y:S02]  /*0510*/  LOP3.LUT R20, RZ, R23, RZ, 0x33, !PT ;  /* 0x00000017ff147212 */ /* 0x000fe400078e33ff */
[----:B------:R-:W-:-:S05]  /*0520*/  @!P2 IMAD.MOV R26, RZ, RZ, -R26 ;  /* 0x000000ffff1aa224 */ /* 0x000fca00078e0a1a */
[----:B------:R-:W-:-:S05]  /*0530*/  SEL R26, R20, R26, !P0 ;  /* 0x0000001a141a7207 */ /* 0x000fca0004000000 */
[----:B------:R-:W-:-:S04]  /*0540*/  IMAD R5, R26, UR8, R15 ;  /* 0x000000081a057c24 */ /* 0x000fc8000f8e020f */
[----:B----4-:R-:W-:-:S06]  /*0550*/  IMAD.WIDE R4, R5, 0x4, R2 ;  /* 0x0000000405047825 */ /* 0x010fcc00078e0202 */
[----:B------:R4:W5:Y:S01]  /*0560*/  LDG.E.CONSTANT R5, desc[UR4][R4.64] ;  /* 0x0000000404057981 */ /* 0x000962000c1e9900 */
[----:B--2---:R-:W-:-:S04]  /*0570*/  IMAD R7, R26, R18, R13 ;  /* 0x000000121a077224 */ /* 0x004fc800078e020d */
[----:B0-----:R-:W-:-:S06]  /*0580*/  IMAD.WIDE R6, R7, 0x2, R8 ;  /* 0x0000000207067825 */ /* 0x001fcc00078e0208 */
[----:B------:R0:W2:Y:S01]  /*0590*/  LDG.E.U16.CONSTANT R6, desc[UR4][R6.64] ;  /* 0x0000000406067981 */ /* 0x0000a2000c1e9500 */
[----:B------:R-:W-:Y:S02]  /*05a0*/  VIADD R22, R22, 0x8 ;  /* 0x0000000816167836 */ /* 0x000fe40000000000 */
[----:B-1----:R-:W-:-:S06]  /*05b0*/  IMAD.WIDE R10, R18, 0x4, R10 ;  /* 0x00000004120a7825 */ /* 0x002fcc00078e020a */
[----:B------:R-:W2:Y:S01]  /*05c0*/  LDG.E.CONSTANT R10, desc[UR4][R10.64] ;  /* 0x000000040a0a7981 */ /* 0x000ea2000c1e9900 */
[----:B---3--:R-:W-:Y:S02]  /*05d0*/  SHF.L.U32 R24, R21, 0x5, RZ ;  /* 0x0000000515187819 */ /* 0x008fe400000006ff */
[--C-:B------:R-:W-:Y:S02]  /*05e0*/  SHF.R.U32.HI R25, RZ, 0x3, R21.reuse ;  /* 0x00000003ff197819 */ /* 0x100fe40000011615 */
[--C-:B------:R-:W-:Y:S02]  /*05f0*/  SHF.R.U32.HI R26, RZ, 0xb, R21.reuse ;  /* 0x0000000bff1a7819 */ /* 0x100fe40000011615 */
[----:B------:R-:W-:Y:S02]  /*0600*/  SHF.R.U32.HI R27, RZ, 0x13, R21 ;  /* 0x00000013ff1b7819 */ /* 0x000fe40000011615 */
[----:B------:R-:W-:Y:S02]  /*0610*/  LOP3.LUT R21, R24, 0x1fe0, RZ, 0xc0, !PT ;  /* 0x00001fe018157812 */ /* 0x000fe400078ec0ff */
[----:B------:R-:W-:-:S02]  /*0620*/  LOP3.LUT R25, R25, 0x1fe0, RZ, 0xc0, !PT ;  /* 0x00001fe019197812 */ /* 0x000fc400078ec0ff */
[----:B------:R-:W-:Y:S02]  /*0630*/  LOP3.LUT R29, R26, 0x1fe0, RZ, 0xc0, !PT ;  /* 0x00001fe01a1d7812 */ /* 0x000fe400078ec0ff */
[----:B----4-:R-:W-:Y:S01]  /*0640*/  LOP3.LUT R4, R27, 0x1fe0, RZ, 0xc0, !PT ;  /* 0x00001fe01b047812 */ /* 0x010fe200078ec0ff */
[C---:B------:R-:W-:Y:S01]  /*0650*/  IMAD.IADD R21, R14.reuse, 0x1, R21 ;  /* 0x000000010e157824 */ /* 0x040fe200078e0215 */
[C---:B------:R-:W-:Y:S01]  /*0660*/  IADD3 R27, PT, PT, R14.reuse, R25, RZ ;  /* 0x000000190e1b7210 */ /* 0x040fe20007ffe0ff */
[C---:B------:R-:W-:Y:S01]  /*0670*/  IMAD.IADD R25, R14.reuse, 0x1, R29 ;  /* 0x000000010e197824 */ /* 0x040fe200078e021d */
[----:B------:R-:W-:Y:S02]  /*0680*/  IADD3 R26, PT, PT, R14, R4, RZ ;  /* 0x000000040e1a7210 */ /* 0x000fe40007ffe0ff */
[----:B------:R-:W1:Y:S01]  /*0690*/  S2R R4, SR_CgaCtaId ;  /* 0x0000000000047919 */ /* 0x000e620000008800 */
[----:B------:R-:W3:Y:S04]  /*06a0*/  LDS R21, [R21] ;  /* 0x0000000015157984 */ /* 0x000ee80000000800 */
[----:B------:R-:W4:Y:S04]  /*06b0*/  LDS R27, [R27] ;  /* 0x000000001b1b7984 */ /* 0x000f280000000800 */
[----:B------:R-:W4:Y:S04]  /*06c0*/  LDS R25, [R25] ;  /* 0x0000000019197984 */ /* 0x000f280000000800 */
[----:B------:R-:W4:Y:S01]  /*06d0*/  LDS R26, [R26] ;  /* 0x000000001a1a7984 */ /* 0x000f220000000800 */
[----:B-----5:R-:W-:-:S04]  /*06e0*/  SHF.R.U32.HI R5, RZ, R12, R5 ;  /* 0x0000000cff057219 */ /* 0x020fc80000011605 */
[----:B------:R-:W-:-:S05]  /*06f0*/  LOP3.LUT R5, R5, 0xf, RZ, 0xc0, !PT ;  /* 0x0000000f05057812 */ /* 0x000fca00078ec0ff */
[----:B0-----:R-:W-:Y:S02]  /*0700*/  VIADD R7, R5, 0x1 ;  /* 0x0000000105077836 */ /* 0x001fe40000000000 */
[----:B--2---:R-:W-:-:S03]  /*0710*/  HADD2.F32 R5, -RZ, R6.H0_H0 ;  /* 0x20000006ff057230 */ /* 0x004fc60000004100 */
[----:B------:R-:W-:Y:S02]  /*0720*/  I2FP.F32.U32 R6, R7 ;  /* 0x0000000700067245 */ /* 0x000fe40000201000 */
[----:B------:R-:W-:-:S03]  /*0730*/  MOV R7, 0x400 ;  /* 0x0000040000077802 */ /* 0x000fc60000000f00 */
[----:B------:R-:W-:Y:S01]  /*0740*/  FMUL R6, R5, -R6 ;  /* 0x8000000605067220 */ /* 0x000fe20000400000 */
[----:B-1----:R-:W-:-:S04]  /*0750*/  LEA R4, R4, R7, 0x18 ;  /* 0x0000000704047211 */ /* 0x002fc800078ec0ff */
[----:B------:R-:W-:Y:S02]  /*0760*/  F2FP.F16.F32.PACK_AB R5, R6, R5 ;  /* 0x000000050605723e */ /* 0x000fe400000000ff */
[----:B------:R-:W-:-:S03]  /*0770*/  LEA R24, R19, R4, 0x2 ;  /* 0x0000000413187211 */ /* 0x000fc600078e10ff */
[-CC-:B---3--:R-:W-:Y:S02]  /*0780*/  HFMA2 R21, R21, R5.reuse.H0_H0, R5.reuse.H1_H1 ;  /* 0x2000000515157231 */ /* 0x188fe40000060005 */
[-CC-:B----4-:R-:W-:Y:S02]  /*0790*/  HFMA2 R27, R27, R5.reuse.H0_H0, R5.reuse.H1_H1 ;  /* 0x200000051b1b7231 */ /* 0x190fe40000060005 */
[-CC-:B------:R-:W-:Y:S02]  /*07a0*/  HFMA2 R25, R25, R5.reuse.H0_H0, R5.reuse.H1_H1 ;  /* 0x2000000519197231 */ /* 0x180fe40000060005 */
[----:B------:R-:W-:Y:S02]  /*07b0*/  HFMA2 R26, R26, R5.H0_H0, R5.H1_H1 ;  /* 0x200000051a1a7231 */ /* 0x000fe40000060005 */
[----:B------:R-:W0:Y:S02]  /*07c0*/  LDS.128 R4, [R24] ;  /* 0x0000000018047984 */ /* 0x000e240000000c00 */
[----:B0-----:R-:W-:-:S04]  /*07d0*/  HFMA2 R21, R21, R4, RZ ;  /* 0x0000000415157231 */ /* 0x001fc800000000ff */
[----:B------:R-:W-:Y:S01]  /*07e0*/  HFMA2 R27, R27, R5, R21 ;  /* 0x000000051b1b7231 */ /* 0x000fe20000000015 */
[----:B------:R-:W-:-:S04]  /*07f0*/  IABS R21, R23 ;  /* 0x0000001700157213 */ /* 0x000fc80000000000 */
[----:B------:R-:W0:Y:S08]  /*0800*/  I2F.RP R28, R21 ;  /* 0x00000015001c7306 */ /* 0x000e300000209400 */
[----:B0-----:R-:W0:Y:S01]  /*0810*/  MUFU.RCP R28, R28 ;  /* 0x0000001c001c7308 */ /* 0x001e220000001000 */
[----:B------:R-:W-:Y:S02]  /*0820*/  HFMA2 R25, R25, R6, R27 ;  /* 0x0000000619197231 */ /* 0x000fe4000000001b */
[----:B0-----:R-:W-:-:S05]  /*0830*/  VIADD R4, R28, 0xffffffe ;  /* 0x0ffffffe1c047836 */ /* 0x001fca0000000000 */
[----:B------:R0:W1:Y:S01]  /*0840*/  F2I.FTZ.U32.TRUNC.NTZ R5, R4 ;  /* 0x0000000400057305 */ /* 0x000062000021f000 */
[----:B------:R-:W-:Y:S01]  /*0850*/  HFMA2 R25, R26, R7, R25 ;  /* 0x000000071a197231 */ /* 0x000fe20000000019 */
[----:B0-----:R-:W-:Y:S02]  /*0860*/  MOV R4, RZ ;  /* 0x000000ff00047202 */ /* 0x001fe40000000f00 */
[----:B-1----:R-:W-:-:S05]  /*0870*/  IADD3 R6, PT, PT, RZ, -R5, RZ ;  /* 0x80000005ff067210 */ /* 0x002fca0007ffe0ff */
[----:B------:R-:W-:Y:S01]  /*0880*/  IMAD R7, R6, R21, RZ ;  /* 0x0000001506077224 */ /* 0x000fe200078e02ff */
[----:B------:R-:W-:-:S03]  /*0890*/  IABS R6, R22 ;  /* 0x0000001600067213 */ /* 0x000fc60000000000 */
[----:B------:R-:W-:-:S06]  /*08a0*/  IMAD.HI.U32 R26, R5, R7, R4 ;  /* 0x00000007051a7227 */ /* 0x000fcc00078e0004 */
[----:B------:R-:W-:-:S04]  /*08b0*/  IMAD.HI.U32 R4, R26, R6, RZ ;  /* 0x000000061a047227 */ /* 0x000fc800078e00ff */
[----:B------:R-:W-:-:S04]  /*08c0*/  IMAD.MOV R5, RZ, RZ, -R4 ;  /* 0x000000ffff057224 */ /* 0x000fc800078e0a04 */
[----:B------:R-:W-:-:S05]  /*08d0*/  IMAD R6, R21, R5, R6 ;  /* 0x0000000515067224 */ /* 0x000fca00078e0206 */
[----:B------:R-:W-:Y:S02]  /*08e0*/  ISETP.GT.U32.AND P2, PT, R21, R6, PT ;  /* 0x000000061500720c */ /* 0x000fe40003f44070 */
[----:B------:R-:W-:-:S11]  /*08f0*/  LOP3.LUT R22, R22, R23, RZ, 0x3c, !PT ;  /* 0x0000001716167212 */ /* 0x000fd600078e3cff */
[----:B------:R-:W-:-:S04]  /*0900*/  @!P2 IADD3 R6, PT, PT, R6, -R21, RZ ;  /* 0x800000150606a210 */ /* 0x000fc80007ffe0ff */
[----:B------:R-:W-:Y:S02]  /*0910*/  ISETP.GE.U32.AND P1, PT, R6, R21, PT ;  /* 0x000000150600720c */ /* 0x000fe40003f26070 */
[----:B------:R-:W-:Y:S01]  /*0920*/  ISETP.GE.AND P3, PT, R22, RZ, PT ;  /* 0x000000ff1600720c */ /* 0x000fe20003f66270 */
[----:B------:R-:W-:-:S10]  /*0930*/  @!P2 VIADD R4, R4, 0x1 ;  /* 0x000000010404a836 */ /* 0x000fd40000000000 */
[----:B------:R-:W-:-:S05]  /*0940*/  @P1 IADD3 R4, PT, PT, R4, 0x1, RZ ;  /* 0x0000000104041810 */ /* 0x000fca0007ffe0ff */
[----:B------:R-:W-:-:S05]  /*0950*/  @!P3 IMAD.MOV R4, RZ, RZ, -R4 ;  /* 0x000000ffff04b224 */ /* 0x000fca00078e0a04 */
[----:B------:R-:W-:-:S05]  /*0960*/  SEL R4, R20, R4, !P0 ;  /* 0x0000000414047207 */ /* 0x000fca0004000000 */
[----:B------:R-:W-:-:S04]  /*0970*/  IMAD R5, R4, UR8, R15 ;  /* 0x0000000804057c24 */ /* 0x000fc8000f8e020f */
[----:B------:R-:W-:-:S06]  /*0980*/  IMAD.WIDE R2, R5, 0x4, R2 ;  /* 0x0000000405027825 */ /* 0x000fcc00078e0202 */
[----:B------:R0:W2:Y:S01]  /*0990*/  LDG.E.CONSTANT R3, desc[UR4][R2.64] ;  /* 0x0000000402037981 */ /* 0x0000a2000c1e9900 */
[----:B------:R-:W-:-:S04]  /*09a0*/  IMAD R5, R4, R18, R13 ;  /* 0x0000001204057224 */ /* 0x000fc800078e020d */
[----:B------:R-:W-:-:S06]  /*09b0*/  IMAD.WIDE R8, R5, 0x2, R8 ;  /* 0x0000000205087825 */ /* 0x000fcc00078e0208 */
[----:B------:R1:W3:Y:S01]  /*09c0*/  LDG.E.U16.CONSTANT R8, desc[UR4][R8.64] ;  /* 0x0000000408087981 */ /* 0x0002e2000c1e9500 */
[----:B------:R-:W-:-:S04]  /*09d0*/  SHF.L.U32 R4, R10, 0x5, RZ ;  /* 0x000000050a047819 */ /* 0x000fc800000006ff */
[----:B------:R-:W-:Y:S02]  /*09e0*/  LOP3.LUT R5, R4, 0x1fe0, RZ, 0xc0, !PT ;  /* 0x00001fe004057812 */ /* 0x000fe400078ec0ff */
[----:B------:R-:W-:-:S03]  /*09f0*/  SHF.R.U32.HI R6, RZ, 0x3, R10 ;  /* 0x00000003ff067819 */ /* 0x000fc6000001160a */
[----:B------:R-:W-:Y:S01]  /*0a00*/  IMAD.IADD R20, R14, 0x1, R5 ;  /* 0x000000010e147824 */ /* 0x000fe200078e0205 */
[----:B------:R-:W-:Y:S02]  /*0a10*/  LOP3.LUT R7, R6, 0x1fe0, RZ, 0xc0, !PT ;  /* 0x00001fe006077812 */ /* 0x000fe400078ec0ff */
[--C-:B------:R-:W-:Y:S02]  /*0a20*/  SHF.R.U32.HI R4, RZ, 0xb, R10.reuse ;  /* 0x0000000bff047819 */ /* 0x100fe4000001160a */
[----:B0-----:R-:W0:Y:S01]  /*0a30*/  LDS R2, [R20] ;  /* 0x0000000014027984 */ /* 0x001e220000000800 */
[----:B------:R-:W-:Y:S02]  /*0a40*/  IADD3 R11, PT, PT, R14, R7, RZ ;  /* 0x000000070e0b7210 */ /* 0x000fe40007ffe0ff */
[----:B------:R-:W-:Y:S02]  /*0a50*/  SHF.R.U32.HI R10, RZ, 0x13, R10 ;  /* 0x00000013ff0a7819 */ /* 0x000fe4000001160a */
[----:B------:R-:W-:-:S02]  /*0a60*/  LOP3.LUT R23, R4, 0x1fe0, RZ, 0xc0, !PT ;  /* 0x00001fe004177812 */ /* 0x000fc400078ec0ff */
[----:B------:R-:W-:Y:S01]  /*0a70*/  LDS.128 R4, [R24+0x10] ;  /* 0x0000100018047984 */ /* 0x000fe20000000c00 */
[----:B-1----:R-:W-:-:S03]  /*0a80*/  LOP3.LUT R9, R10, 0x1fe0, RZ, 0xc0, !PT ;  /* 0x00001fe00a097812 */ /* 0x002fc600078ec0ff */
[----:B------:R-:W1:Y:S01]  /*0a90*/  LDS R11, [R11] ;  /* 0x000000000b0b7984 */ /* 0x000e620000000800 */
[----:B------:R-:W-:-:S06]  /*0aa0*/  IMAD.IADD R10, R14, 0x1, R23 ;  /* 0x000000010e0a7824 */ /* 0x000fcc00078e0217 */
[----:B------:R-:W4:Y:S01]  /*0ab0*/  LDS R10, [R10] ;  /* 0x000000000a0a7984 */ /* 0x000f220000000800 */
[----:B------:R-:W-:-:S06]  /*0ac0*/  IADD3 R9, PT, PT, R14, R9, RZ ;  /* 0x000000090e097210 */ /* 0x000fcc0007ffe0ff */
[----:B------:R-:W5:Y:S01]  /*0ad0*/  LDS R9, [R9] ;  /* 0x0000000009097984 */ /* 0x000f620000000800 */
[C---:B------:R-:W-:Y:S01]  /*0ae0*/  ISETP.GE.U32.AND P0, PT, R19.reuse, 0x78, PT ;  /* 0x000000781300780c */ /* 0x040fe20003f06070 */
[----:B------:R-:W-:Y:S01]  /*0af0*/  IMAD R16, R18, 0x2, R16 ;  /* 0x0000000212107824 */ /* 0x000fe200078e0210 */
[----:B------:R-:W-:Y:S02]  /*0b00*/  IADD3 R19, PT, PT, R19, 0x8, RZ ;  /* 0x0000000813137810 */ /* 0x000fe40007ffe0ff */
[----:B--2---:R-:W-:-:S04]  /*0b10*/  SHF.R.U32.HI R3, RZ, R12, R3 ;  /* 0x0000000cff037219 */ /* 0x004fc80000011603 */
[----:B------:R-:W-:-:S05]  /*0b20*/  LOP3.LUT R3, R3, 0xf, RZ, 0xc0, !PT ;  /* 0x0000000f03037812 */ /* 0x000fca00078ec0ff */
[----:B------:R-:W-:Y:S02]  /*0b30*/  VIADD R3, R3, 0x1 ;  /* 0x0000000103037836 */ /* 0x000fe40000000000 */
[----:B---3--:R-:W-:-:S03]  /*0b40*/  HADD2.F32 R8, -RZ, R8.H0_H0 ;  /* 0x20000008ff087230 */ /* 0x008fc60000004100 */
[----:B------:R-:W-:-:S05]  /*0b50*/  I2FP.F32.U32 R3, R3 ;  /* 0x0000000300037245 */ /* 0x000fca0000201000 */
[----:B------:R-:W-:-:S05]  /*0b60*/  FMUL R3, R8, -R3 ;  /* 0x8000000308037220 */ /* 0x000fca0000400000 */
[----:B------:R-:W-:-:S05]  /*0b70*/  F2FP.F16.F32.PACK_AB R8, R3, R8 ;  /* 0x000000080308723e */ /* 0x000fca00000000ff */
[-CC-:B0-----:R-:W-:Y:S02]  /*0b80*/  HFMA2 R2, R2, R8.reuse.H0_H0, R8.reuse.H1_H1 ;  /* 0x2000000802027231 */ /* 0x181fe40000060008 */
[--C-:B-1----:R-:W-:Y:S02]  /*0b90*/  HFMA2 R11, R11, R8.H0_H0, R8.reuse.H1_H1 ;  /* 0x200000080b0b7231 */ /* 0x102fe40000060008 */
[----:B------:R-:W-:Y:S02]  /*0ba0*/  HFMA2 R2, R2, R4, RZ ;  /* 0x0000000402027231 */ /* 0x000fe400000000ff */
[-C--:B----4-:R-:W-:Y:S02]  /*0bb0*/  HFMA2 R10, R10, R8.reuse.H0_H0, R8.H1_H1 ;  /* 0x200000080a0a7231 */ /* 0x090fe40000060008 */
[----:B------:R-:W-:Y:S02]  /*0bc0*/  HFMA2 R3, R11, R5, R2 ;  /* 0x000000050b037231 */ /* 0x000fe40000000002 */
[----:B-----5:R-:W-:-:S02]  /*0bd0*/  HFMA2 R8, R9, R8.H0_H0, R8.H1_H1 ;  /* 0x2000000809087231 */ /* 0x020fc40000060008 */
[----:B------:R-:W-:Y:S02]  /*0be0*/  HFMA2 R3, R10, R6, R3 ;  /* 0x000000060a037231 */ /* 0x000fe40000000003 */
[--C-:B------:R-:W-:Y:S02]  /*0bf0*/  HADD2.F32 R2, -RZ, R25.reuse.H0_H0 ;  /* 0x20000019ff027230 */ /* 0x100fe40000004100 */
[----:B------:R-:W-:Y:S02]  /*0c00*/  HADD2.F32 R25, -RZ, R25.H1_H1 ;  /* 0x30000019ff197230 */ /* 0x000fe40000004100 */
[----:B------:R-:W-:-:S03]  /*0c10*/  HFMA2 R3, R8, R7, R3 ;  /* 0x0000000708037231 */ /* 0x000fc60000000003 */
[----:B------:R-:W-:Y:S02]  /*0c20*/  FADD R2, R2, R25 ;  /* 0x0000001902027221 */ /* 0x000fe40000000000 */
[--C-:B------:R-:W-:Y:S02]  /*0c30*/  HADD2.F32 R4, -RZ, R3.reuse.H0_H0 ;  /* 0x20000003ff047230 */ /* 0x100fe40000004100 */
[----:B------:R-:W-:Y:S02]  /*0c40*/  HADD2.F32 R3, -RZ, R3.H1_H1 ;  /* 0x30000003ff037230 */ /* 0x000fe40000004100 */
[----:B------:R-:W-:-:S03]  /*0c50*/  FADD R2, R2, R17 ;  /* 0x0000001102027221 */ /* 0x000fc60000000000 */
[----:B------:R-:W-:-:S04]  /*0c60*/  FADD R3, R4, R3 ;  /* 0x0000000304037221 */ /* 0x000fc80000000000 */
[----:B------:R-:W-:Y:S01]  /*0c70*/  FADD R17, R2, R3 ;  /* 0x0000000302117221 */ /* 0x000fe20000000000 */
[----:B------:R-:W-:Y:S06]  /*0c80*/  @!P0 BRA `(.L_x_2) ;  /* 0xfffffff400c88947 */ /* 0x000fec000383ffff */
[----:B------:R-:W0:Y:S01]  /*0c90*/  LDC.64 R2, c[0x0][0x390] ;  /* 0x0000e400ff027b82 */ /* 0x000e220000000a00 */
[----:B------:R-:W-:-:S04]  /*0ca0*/  IMAD R13, R18, UR6, R13 ;  /* 0x00000006120d7c24 */ /* 0x000fc8000f8e020d */
[----:B0-----:R-:W-:-:S05]  /*0cb0*/  IMAD.WIDE R2, R13, 0x4, R2 ;  /* 0x000000040d027825 */ /* 0x001fca00078e0202 */
[----:B------:R-:W-:Y:S01]  /*0cc0*/  REDG.E.ADD.F32.FTZ.RN.STRONG.GPU desc[UR4][R2.64], R17 ;  /* 0x00000011020079a6 */ /* 0x000fe2000c12f304 */
[----:B------:R-:W-:Y:S05]  /*0cd0*/  EXIT ;  /* 0x000000000000794d */ /* 0x000fea0003800000 */
.L_x_3:
[----:B------:R-:W-:-:S00]  /*0ce0*/  BRA `(.L_x_3) ;  /* 0xfffffffc00fc7947 */ /* 0x000fc0000383ffff */
[----:B------:R-:W-:-:S00]  /*0cf0*/  NOP ;  /* 0x0000000000007918 */ /* 0x000fc00000000000 */
        /* <DEDUP_REMOVED lines=8> */
.L_x_5:


//--------------------- .text._Z18convertFp32ToFp161P6__halfPfi --------------------------
	.section	.text._Z18convertFp32ToFp161P6__halfPfi,"ax",@progbits
	.align	128
        .global         _Z18convertFp32ToFp161P6__halfPfi
        .type           _Z18convertFp32ToFp161P6__halfPfi,@function
        .size           _Z18convertFp32ToFp161P6__halfPfi,(.L_x_6 - _Z18convertFp32ToFp161P6__halfPfi)
        .other          _Z18convertFp32ToFp161P6__halfPfi,@"STO_CUDA_ENTRY STV_DEFAULT"
_Z18convertFp32ToFp161P6__halfPfi:
.text._Z18convertFp32ToFp161P6__halfPfi:
[----:B------:R-:W-:Y:S01]  /*0000*/  LDC R1, c[0x0][0x37c] ;  /* 0x0000df00ff017b82 */ /* 0x000fe20000000800 */
[----:B------:R-:W0:Y:S01]  /*0010*/  S2R R7, SR_CTAID.X ;  /* 0x0000000000077919 */ /* 0x000e220000002500 */
[----:B------:R-:W0:Y:S01]  /*0020*/  LDCU UR4, c[0x0][0x360] ;  /* 0x00006c00ff0477ac */ /* 0x000e220008000800 */
[----:B------:R-:W0:Y:S01]  /*0030*/  S2R R0, SR_TID.X ;  /* 0x0000000000007919 */ /* 0x000e220000002100 */
[----:B------:R-:W1:Y:S01]  /*0040*/  LDCU UR5, c[0x0][0x390] ;  /* 0x00007200ff0577ac */ /* 0x000e620008000800 */
[----:B0-----:R-:W-:-:S05]  /*0050*/  IMAD R7, R7, UR4, R0 ;  /* 0x0000000407077c24 */ /* 0x001fca000f8e0200 */
[----:B-1----:R-:W-:-:S13]  /*0060*/  ISETP.GE.AND P0, PT, R7, UR5, PT ;  /* 0x0000000507007c0c */ /* 0x002fda000bf06270 */
[----:B------:R-:W-:Y:S05]  /*0070*/  @P0 EXIT ;  /* 0x000000000000094d */ /* 0x000fea0003800000 */
[----:B------:R-:W0:Y:S01]  /*0080*/  LDC.64 R2, c[0x0][0x388] ;  /* 0x0000e200ff027b82 */ /* 0x000e220000000a00 */
[----:B------:R-:W1:Y:S07]  /*0090*/  LDCU.64 UR4, c[0x0][0x358] ;  /* 0x00006b00ff0477ac */ /* 0x000e6e0008000a00 */
[----:B------:R-:W2:Y:S01]  /*00a0*/  LDC.64 R4, c[0x0][0x380] ;  /* 0x0000e000ff047b82 */ /* 0x000ea20000000a00 */
[----:B0-----:R-:W-:-:S06]  /*00b0*/  IMAD.WIDE R2, R7, 0x4, R2 ;  /* 0x0000000407027825 */ /* 0x001fcc00078e0202 */
[----:B-1----:R-:W3:Y:S01]  /*00c0*/  LDG.E R2, desc[UR4][R2.64] ;  /* 0x0000000402027981 */ /* 0x002ee2000c1e1900 */
[----:B--2---:R-:W-:Y:S01]  /*00d0*/  IMAD.WIDE R4, R7, 0x2, R4 ;  /* 0x0000000207047825 */ /* 0x004fe200078e0204 */
[----:B---3--:R-:W-:-:S05]  /*00e0*/  F2FP.F16.F32.PACK_AB R0, RZ, R2 ;  /* 0x00000002ff00723e */ /* 0x008fca00000000ff */
[----:B------:R-:W-:Y:S01]  /*00f0*/  STG.E.U16 desc[UR4][R4.64], R0 ;  /* 0x0000000004007986 */ /* 0x000fe2000c101504 */
[----:B------:R-:W-:Y:S05]  /*0100*/  EXIT ;  /* 0x000000000000794d */ /* 0x000fea0003800000 */
.L_x_4:
        /* <DEDUP_REMOVED lines=15> */
.L_x_6:


//--------------------- .nv.shared._Z21VecQuant4MatMulKernelPK7__half2PKiPfPK6__halfS3_iiiiii --------------------------
	.section	.nv.shared._Z21VecQuant4MatMulKernelPK7__half2PKiPfPK6__halfS3_iiiiii,"aw",@nobits
	.sectionflags	@""
	.align	4
.nv.shared._Z21VecQuant4MatMulKernelPK7__half2PKiPfPK6__halfS3_iiiiii:
	.zero		9728


//--------------------- .nv.shared.reserved.0     --------------------------
	.section	.nv.shared.reserved.0,"aw",@nobits
	.weak		__nv_reservedSMEM_offset_0_alias
	.size		__nv_reservedSMEM_offset_0_alias, 0, 64
	.other		__nv_reservedSMEM_offset_0_alias,@"STO_CUDA_RESERVED_SHARED STV_DEFAULT"
__nv_reservedSMEM_offset_0_alias:
	.zero		0
	.zero		64


//--------------------- .nv.constant0._Z21VecQuant4MatMulKernelPK7__half2PKiPfPK6__halfS3_iiiiii --------------------------
	.section	.nv.constant0._Z21VecQuant4MatMulKernelPK7__half2PKiPfPK6__halfS3_iiiiii,"a",@progbits
	.sectionflags	@""
	.align	4
.nv.constant0._Z21VecQuant4MatMulKernelPK7__half2PKiPfPK6__halfS3_iiiiii:
	.zero		960


//--------------------- .nv.constant0._Z18convertFp32ToFp161P6__halfPfi --------------------------
	.section	.nv.constant0._Z18convertFp32ToFp161P6__halfPfi,"a",@progbits
	.sectionflags	@""
	.align	4
.nv.constant0._Z18convertFp32ToFp161P6__halfPfi:
	.zero		916


//--------------------- SYMBOLS --------------------------

	.type		.nv.reservedSmem.offset0,@object
	.size		.nv.reservedSmem.offset0,0x4
	.type		.nv.reservedSmem.cap,@object
	.size		.nv.reservedSmem.cap,0x4
